//
// Generated by NVIDIA NVVM Compiler
//
// Compiler Build ID: CL-36424714
// Cuda compilation tools, release 13.0, V13.0.88
// Based on NVVM 20.0.0
//

.version 9.0
.target sm_100
.address_size 64

	// .globl	_Z11cudaDecryptPcS_S_S_

.visible .entry _Z11cudaDecryptPcS_S_S_(
	.param .u64 .ptr .align 1 _Z11cudaDecryptPcS_S_S__param_0,
	.param .u64 .ptr .align 1 _Z11cudaDecryptPcS_S_S__param_1,
	.param .u64 .ptr .align 1 _Z11cudaDecryptPcS_S_S__param_2,
	.param .u64 .ptr .align 1 _Z11cudaDecryptPcS_S_S__param_3
)
{
	.local .align 1 .b8 	__local_depot0[11];
	.reg .b64 	%SP;
	.reg .b64 	%SPL;
	.reg .pred 	%p<20>;
	.reg .b16 	%rs<18>;
	.reg .b32 	%r<6>;
	.reg .b64 	%rd<15>;

	mov.u64 	%SPL, __local_depot0;
	ld.param.u64 	%rd3, [_Z11cudaDecryptPcS_S_S__param_0];
	ld.param.u64 	%rd4, [_Z11cudaDecryptPcS_S_S__param_1];
	ld.param.u64 	%rd5, [_Z11cudaDecryptPcS_S_S__param_2];
	cvta.to.global.u64 	%rd6, %rd5;
	add.u64 	%rd1, %SPL, 0;
	mov.u32 	%r3, %ctaid.x;
	cvt.u64.u32 	%rd8, %r3;
	add.s64 	%rd9, %rd6, %rd8;
	ld.global.u8 	%rs1, [%rd9];
	add.s16 	%rs6, %rs1, 2;
	cvt.s16.s8 	%rs2, %rs6;
	st.local.u8 	[%rd1], %rs6;
	add.s16 	%rs7, %rs1, -2;
	cvt.s16.s8 	%rs3, %rs7;
	st.local.u8 	[%rd1+1], %rs7;
	add.s16 	%rs8, %rs1, 1;
	cvt.s16.s8 	%rs4, %rs8;
	st.local.u8 	[%rd1+2], %rs8;
	mov.b16 	%rs9, 0;
	st.local.u8 	[%rd1+10], %rs9;
	setp.lt.s16 	%p5, %rs2, 123;
	@%p5 bra 	$L__BB0_2;
	add.s16 	%rs11, %rs1, -23;
	st.local.u8 	[%rd1], %rs11;
	bra.uni 	$L__BB0_4;
$L__BB0_2:
	setp.gt.s16 	%p6, %rs2, 96;
	@%p6 bra 	$L__BB0_4;
	sub.s16 	%rs10, -64, %rs1;
	st.local.u8 	[%rd1], %rs10;
$L__BB0_4:
	setp.gt.s16 	%p7, %rs3, 122;
	@%p7 bra 	$L__BB0_7;
	setp.gt.s16 	%p8, %rs3, 96;
	@%p8 bra 	$L__BB0_8;
	sub.s16 	%rs12, -60, %rs1;
	st.local.u8 	[%rd1+1], %rs12;
	bra.uni 	$L__BB0_8;
$L__BB0_7:
	add.s16 	%rs13, %rs1, -27;
	st.local.u8 	[%rd1+1], %rs13;
$L__BB0_8:
	setp.gt.s16 	%p9, %rs4, 122;
	@%p9 bra 	$L__BB0_11;
	setp.gt.s16 	%p10, %rs4, 96;
	@%p10 bra 	$L__BB0_12;
	sub.s16 	%rs14, -63, %rs1;
	st.local.u8 	[%rd1+2], %rs14;
	bra.uni 	$L__BB0_12;
$L__BB0_11:
	add.s16 	%rs15, %rs1, -24;
	st.local.u8 	[%rd1+2], %rs15;
$L__BB0_12:
	cvta.to.global.u64 	%rd2, %rd3;
	mov.b32 	%r5, 0;
$L__BB0_13:
	cvt.u64.u32 	%rd10, %r5;
	add.s64 	%rd11, %rd1, %rd10;
	ld.local.u8 	%rs5, [%rd11];
	setp.eq.s16 	%p13, %rs5, 0;
	mov.pred 	%p19, 0;
	mov.pred 	%p18, -1;
	@%p13 bra 	$L__BB0_15;
	add.s64 	%rd13, %rd2, %rd10;
	ld.global.u8 	%rs16, [%rd13];
	setp.eq.s16 	%p14, %rs16, 0;
	setp.eq.s16 	%p19, %rs5, %rs16;
	or.pred  	%p18, %p14, %p19;
$L__BB0_15:
	add.s32 	%r2, %r5, 1;
	setp.lt.u32 	%p15, %r5, 255;
	and.pred  	%p16, %p15, %p19;
	mov.u32 	%r5, %r2;
	@%p16 bra 	$L__BB0_13;
	not.pred 	%p17, %p18;
	@%p17 bra 	$L__BB0_18;
	cvta.to.global.u64 	%rd14, %rd4;
	st.global.u8 	[%rd14], %rs1;
	mov.b16 	%rs17, 0;
	st.global.u8 	[%rd14+4], %rs17;
$L__BB0_18:
	ret;

}


// ===== COMPILED SASS (sm_100) =====

	.target	sm_100

	.elftype	@"ET_EXEC"


//--------------------- .note.nv.tkinfo           --------------------------
	.section	.note.nv.tkinfo,"",@"SHT_NOTE"
	.sectionflags	@"SHF_NOTE_NV_TKINFO"
	.tkinfo
        /*0018*/ 	.word	0x00000002
        /*0030*/ 	.string	""
        /*0030*/ 	.string	"ptxas"
        /*0030*/ 	.string	"Cuda compilation tools, release 13.0, V13.0.88"
        /*0030*/ 	.string	"Build cuda_13.0.r13.0/compiler.36424714_0"
        /*0030*/ 	.string	"-arch sm_100 -m 64 "



//--------------------- .note.nv.cuinfo           --------------------------
	.section	.note.nv.cuinfo,"",@"SHT_NOTE"
	.sectionflags	@"SHF_NOTE_NV_CUINFO"
        /*0018*/ 	.short	0x0002
        /*001a*/ 	.short	0x0064
        /*001c*/ 	.short	0x0082
	.zero		2


//--------------------- .nv.info                  --------------------------
	.section	.nv.info,"",@"SHT_CUDA_INFO"
	.align	4


	//----- nvinfo : EIATTR_REGCOUNT
	.align		4
        /*0000*/ 	.byte	0x04, 0x2f
        /*0002*/ 	.short	(.L_1 - .L_0)
	.align		4
.L_0:
        /*0004*/ 	.word	index@(_Z11cudaDecryptPcS_S_S_)
        /*0008*/ 	.word	0x0000000b


	//----- nvinfo : EIATTR_FRAME_SIZE
	.align		4
.L_1:
        /*000c*/ 	.byte	0x04, 0x11
        /*000e*/ 	.short	(.L_3 - .L_2)
	.align		4
.L_2:
        /*0010*/ 	.word	index@(_Z11cudaDecryptPcS_S_S_)
        /*0014*/ 	.word	0x00000010


	//----- nvinfo : EIATTR_MIN_STACK_SIZE
	.align		4
.L_3:
        /*0018*/ 	.byte	0x04, 0x12
        /*001a*/ 	.short	(.L_5 - .L_4)
	.align		4
.L_4:
        /*001c*/ 	.word	index@(_Z11cudaDecryptPcS_S_S_)
        /*0020*/ 	.word	0x00000010
.L_5:


//--------------------- .nv.compat                --------------------------
	.section	.nv.compat,"",@"SHT_CUDA_COMPAT_INFO"
	.align	4
        /*0000*/ 	.byte	0x02, 0x09, 0x00, 0x00, 0x02, 0x02, 0x01, 0x00, 0x02, 0x05, 0x05, 0x00, 0x03, 0x07, 0x01, 0x01
        /*0010*/ 	.byte	0x02, 0x03, 0x00, 0x00, 0x02, 0x06, 0x01, 0x00, 0x04, 0x0b, 0x08, 0x00, 0x09, 0x00, 0x00, 0x00
        /*0020*/ 	.byte	0x00, 0x00, 0x00, 0x00


//--------------------- .nv.info._Z11cudaDecryptPcS_S_S_ --------------------------
	.section	.nv.info._Z11cudaDecryptPcS_S_S_,"",@"SHT_CUDA_INFO"
	.sectionflags	@""
	.align	4


	//----- nvinfo : EIATTR_CUDA_API_VERSION
	.align		4
        /*0000*/ 	.byte	0x04, 0x37
        /*0002*/ 	.short	(.L_7 - .L_6)
.L_6:
        /*0004*/ 	.word	0x00000082


	//----- nvinfo : EIATTR_KPARAM_INFO
	.align		4
.L_7:
        /*0008*/ 	.byte	0x04, 0x17
        /*000a*/ 	.short	(.L_9 - .L_8)
.L_8:
        /*000c*/ 	.word	0x00000000
        /*0010*/ 	.short	0x0003
        /*0012*/ 	.short	0x0018
        /*0014*/ 	.byte	0x00, 0xf5, 0x21, 0x00


	//----- nvinfo : EIATTR_KPARAM_INFO
	.align		4
.L_9:
        /*0018*/ 	.byte	0x04, 0x17
        /*001a*/ 	.short	(.L_11 - .L_10)
.L_10:
        /*001c*/ 	.word	0x00000000
        /*0020*/ 	.short	0x0002
        /*0022*/ 	.short	0x0010
        /*0024*/ 	.byte	0x00, 0xf5, 0x21, 0x00


	//----- nvinfo : EIATTR_KPARAM_INFO
	.align		4
.L_11:
        /*0028*/ 	.byte	0x04, 0x17
        /*002a*/ 	.short	(.L_13 - .L_12)
.L_12:
        /*002c*/ 	.word	0x00000000
        /*0030*/ 	.short	0x0001
        /*0032*/ 	.short	0x0008
        /*0034*/ 	.byte	0x00, 0xf5, 0x21, 0x00


	//----- nvinfo : EIATTR_KPARAM_INFO
	.align		4
.L_13:
        /*0038*/ 	.byte	0x04, 0x17
        /*003a*/ 	.short	(.L_15 - .L_14)
.L_14:
        /*003c*/ 	.word	0x00000000
        /*0040*/ 	.short	0x0000
        /*0042*/ 	.short	0x0000
        /*0044*/ 	.byte	0x00, 0xf5, 0x21, 0x00


	//----- nvinfo : EIATTR_SPARSE_MMA_MASK
	.align		4
.L_15:
        /*0048*/ 	.byte	0x03, 0x50
        /*004a*/ 	.short	0x0000


	//----- nvinfo : EIATTR_MAXREG_COUNT
	.align		4
        /*004c*/ 	.byte	0x03, 0x1b
        /*004e*/ 	.short	0x00ff


	//----- nvinfo : EIATTR_MERCURY_ISA_VERSION
	.align		4
        /*0050*/ 	.byte	0x03, 0x5f
        /*0052*/ 	.short	0x0101


	//----- nvinfo : EIATTR_VRC_CTA_INIT_COUNT
	.align		4
        /*0054*/ 	.byte	0x02, 0x4a
	.zero		1
	.zero		1


	//----- nvinfo : EIATTR_EXIT_INSTR_OFFSETS
	.align		4
        /*0058*/ 	.byte	0x04, 0x1c
        /*005a*/ 	.short	(.L_17 - .L_16)


	//   ....[0]....
.L_16:
        /*005c*/ 	.word	0x00000450


	//   ....[1]....
        /*0060*/ 	.word	0x00000490


	//----- nvinfo : EIATTR_CBANK_PARAM_SIZE
	.align		4
.L_17:
        /*0064*/ 	.byte	0x03, 0x19
        /*0066*/ 	.short	0x0020


	//----- nvinfo : EIATTR_PARAM_CBANK
	.align		4
        /*0068*/ 	.byte	0x04, 0x0a
        /*006a*/ 	.short	(.L_19 - .L_18)
	.align		4
.L_18:
        /*006c*/ 	.word	index@(.nv.constant0._Z11cudaDecryptPcS_S_S_)
        /*0070*/ 	.short	0x0380
        /*0072*/ 	.short	0x0020


	//----- nvinfo : EIATTR_SW_WAR
	.align		4
.L_19:
        /*0074*/ 	.byte	0x04, 0x36
        /*0076*/ 	.short	(.L_21 - .L_20)
.L_20:
        /*0078*/ 	.word	0x00000008
.L_21:


//--------------------- .nv.callgraph             --------------------------
	.section	.nv.callgraph,"",@"SHT_CUDA_CALLGRAPH"
	.align	4
	.sectionentsize	8
	.align		4
        /*0000*/ 	.word	0x00000000
	.align		4
        /*0004*/ 	.word	0xffffffff
	.align		4
        /*0008*/ 	.word	0x00000000
	.align		4
        /*000c*/ 	.word	0xfffffffe
	.align		4
        /*0010*/ 	.word	0x00000000
	.align		4
        /*0014*/ 	.word	0xfffffffd
	.align		4
        /*0018*/ 	.word	0x00000000
	.align		4
        /*001c*/ 	.word	0xfffffffc


//--------------------- .text._Z11cudaDecryptPcS_S_S_ --------------------------
	.section	.text._Z11cudaDecryptPcS_S_S_,"ax",@progbits
	.align	128
        .global         _Z11cudaDecryptPcS_S_S_
        .type           _Z11cudaDecryptPcS_S_S_,@function
        .size           _Z11cudaDecryptPcS_S_S_,(.L_x_8 - _Z11cudaDecryptPcS_S_S_)
        .other          _Z11cudaDecryptPcS_S_S_,@"STO_CUDA_ENTRY STV_DEFAULT"
_Z11cudaDecryptPcS_S_S_:
.text._Z11cudaDecryptPcS_S_S_:
[----:B------:R-:W0:Y:S08]  /*0000*/  LDC R1, c[0x0][0x37c] ;  /* 0x0000df00ff017b82 */ /* 0x000e300000000800 */
[----:B------:R-:W1:Y:S01]  /*0010*/  S2UR UR4, SR_CTAID.X ;  /* 0x00000000000479c3 */ /* 0x000e620000002500 */
[----:B------:R-:W1:Y:S01]  /*0020*/  LDCU.64 UR6, c[0x0][0x390] ;  /* 0x00007200ff0677ac */ /* 0x000e620008000a00 */
[----:B0-----:R-:W-:Y:S01]  /*0030*/  VIADD R1, R1, 0xfffffff0 ;  /* 0xfffffff001017836 */ /* 0x001fe20000000000 */
[----:B------:R-:W0:Y:S01]  /*0040*/  LDCU.64 UR8, c[0x0][0x358] ;  /* 0x00006b00ff0877ac */ /* 0x000e220008000a00 */
[----:B-1----:R-:W-:-:S04]  /*0050*/  UIADD3 UR4, UP0, UPT, UR4, UR6, URZ ;  /* 0x0000000604047290 */ /* 0x002fc8000ff1e0ff */
[----:B------:R-:W-:Y:S02]  /*0060*/  UIADD3.X UR5, UPT, UPT, URZ, UR7, URZ, UP0, !UPT ;  /* 0x00000007ff057290 */ /* 0x000fe400087fe4ff */
[----:B------:R-:W-:-:S04]  /*0070*/  IMAD.U32 R6, RZ, RZ, UR4 ;  /* 0x00000004ff067e24 */ /* 0x000fc8000f8e00ff */
[----:B------:R-:W-:-:S05]  /*0080*/  IMAD.U32 R7, RZ, RZ, UR5 ;  /* 0x00000005ff077e24 */ /* 0x000fca000f8e00ff */
[----:B0-----:R-:W2:Y:S04]  /*0090*/  LDG.E.U8 R5, desc[UR8][R6.64] ;  /* 0x0000000806057981 */ /* 0x001ea8000c1e1100 */
[----:B------:R0:W-:Y:S01]  /*00a0*/  STL.U8 [R1+0xa], RZ ;  /* 0x00000aff01007387 */ /* 0x0001e20000100000 */
[C---:B--2---:R-:W-:Y:S02]  /*00b0*/  VIADD R0, R5.reuse, 0x2 ;  /* 0x0000000205007836 */ /* 0x044fe40000000000 */
[C---:B------:R-:W-:Y:S02]  /*00c0*/  VIADD R2, R5.reuse, 0xfffffffe ;  /* 0xfffffffe05027836 */ /* 0x040fe40000000000 */
[----:B------:R-:W-:Y:S01]  /*00d0*/  VIADD R4, R5, 0x1 ;  /* 0x0000000105047836 */ /* 0x000fe20000000000 */
[----:B------:R-:W-:Y:S01]  /*00e0*/  PRMT R8, R0, 0x8880, RZ ;  /* 0x0000888000087816 */ /* 0x000fe200000000ff */
[----:B------:R0:W-:Y:S01]  /*00f0*/  STL.U8 [R1], R0 ;  /* 0x0000000001007387 */ /* 0x0001e20000100000 */
[----:B------:R-:W-:-:S02]  /*0100*/  PRMT R3, R2, 0x8880, RZ ;  /* 0x0000888002037816 */ /* 0x000fc400000000ff */
[----:B------:R-:W-:Y:S01]  /*0110*/  ISETP.GE.AND P0, PT, R8, 0x7b, PT ;  /* 0x0000007b0800780c */ /* 0x000fe20003f06270 */
[----:B------:R0:W-:Y:S01]  /*0120*/  STL.U8 [R1+0x1], R2 ;  /* 0x0000010201007387 */ /* 0x0001e20000100000 */
[----:B------:R-:W-:-:S03]  /*0130*/  ISETP.GT.AND P1, PT, R3, 0x7a, PT ;  /* 0x0000007a0300780c */ /* 0x000fc60003f24270 */
[----:B------:R0:W-:Y:S08]  /*0140*/  STL.U8 [R1+0x2], R4 ;  /* 0x0000020401007387 */ /* 0x0001f00000100000 */
[----:B------:R-:W-:-:S05]  /*0150*/  @P0 VIADD R6, R5, 0xffffffe9 ;  /* 0xffffffe905060836 */ /* 0x000fca0000000000 */
[----:B------:R0:W-:Y:S01]  /*0160*/  @P0 STL.U8 [R1], R6 ;  /* 0x0000000601000387 */ /* 0x0001e20000100000 */
[----:B------:R-:W-:Y:S05]  /*0170*/  @P0 BRA `(.L_x_0) ;  /* 0x0000000000140947 */ /* 0x000fea0003800000 */
[----:B------:R-:W-:-:S13]  /*0180*/  ISETP.GT.AND P0, PT, R8, 0x60, PT ;  /* 0x000000600800780c */ /* 0x000fda0003f04270 */
[----:B0-----:R-:W-:-:S05]  /*0190*/  @!P0 IMAD.MOV R0, RZ, RZ, -R5 ;  /* 0x000000ffff008224 */ /* 0x001fca00078e0a05 */
[----:B------:R-:W-:-:S05]  /*01a0*/  @!P0 PRMT R0, R0, 0x7710, RZ ;  /* 0x0000771000008816 */ /* 0x000fca00000000ff */
[----:B------:R-:W-:-:S05]  /*01b0*/  @!P0 VIADD R0, R0, 0xffffffc0 ;  /* 0xffffffc000008836 */ /* 0x000fca0000000000 */
[----:B------:R1:W-:Y:S02]  /*01c0*/  @!P0 STL.U8 [R1], R0 ;  /* 0x0000000001008387 */ /* 0x0003e40000100000 */
.L_x_0:
[----:B------:R-:W-:Y:S05]  /*01d0*/  @P1 BRA `(.L_x_1) ;  /* 0x00000000001c1947 */ /* 0x000fea0003800000 */
[----:B------:R-:W-:-:S13]  /*01e0*/  ISETP.GT.AND P0, PT, R3, 0x60, PT ;  /* 0x000000600300780c */ /* 0x000fda0003f04270 */
[----:B------:R-:W-:Y:S05]  /*01f0*/  @P0 BRA `(.L_x_2) ;  /* 0x00000000001c0947 */ /* 0x000fea0003800000 */
[----:B01----:R-:W-:-:S05]  /*0200*/  IMAD.MOV R0, RZ, RZ, -R5 ;  /* 0x000000ffff007224 */ /* 0x003fca00078e0a05 */
[----:B------:R-:W-:-:S05]  /*0210*/  PRMT R0, R0, 0x7710, RZ ;  /* 0x0000771000007816 */ /* 0x000fca00000000ff */
[----:B------:R-:W-:-:S05]  /*0220*/  VIADD R0, R0, 0xffffffc4 ;  /* 0xffffffc400007836 */ /* 0x000fca0000000000 */
[----:B------:R2:W-:Y:S01]  /*0230*/  STL.U8 [R1+0x1], R0 ;  /* 0x0000010001007387 */ /* 0x0005e20000100000 */
[----:B------:R-:W-:Y:S05]  /*0240*/  BRA `(.L_x_2) ;  /* 0x0000000000087947 */ /* 0x000fea0003800000 */
.L_x_1:
[----:B01----:R-:W-:-:S05]  /*0250*/  VIADD R0, R5, 0xffffffe5 ;  /* 0xffffffe505007836 */ /* 0x003fca0000000000 */
[----:B------:R3:W-:Y:S02]  /*0260*/  STL.U8 [R1+0x1], R0 ;  /* 0x0000010001007387 */ /* 0x0007e40000100000 */
.L_x_2:
[----:B0123--:R-:W-:-:S04]  /*0270*/  PRMT R0, R4, 0x8880, RZ ;  /* 0x0000888004007816 */ /* 0x00ffc800000000ff */
[----:B------:R-:W-:-:S13]  /*0280*/  ISETP.GT.AND P0, PT, R0, 0x7a, PT ;  /* 0x0000007a0000780c */ /* 0x000fda0003f04270 */
[----:B------:R-:W-:Y:S05]  /*0290*/  @P0 BRA `(.L_x_3) ;  /* 0x00000000001c0947 */ /* 0x000fea0003800000 */
[----:B------:R-:W-:-:S13]  /*02a0*/  ISETP.GT.AND P0, PT, R0, 0x60, PT ;  /* 0x000000600000780c */ /* 0x000fda0003f04270 */
[----:B------:R-:W-:Y:S05]  /*02b0*/  @P0 BRA `(.L_x_4) ;  /* 0x00000000001c0947 */ /* 0x000fea0003800000 */
[----:B------:R-:W-:-:S05]  /*02c0*/  IMAD.MOV R0, RZ, RZ, -R5 ;  /* 0x000000ffff007224 */ /* 0x000fca00078e0a05 */
[----:B------:R-:W-:-:S05]  /*02d0*/  PRMT R0, R0, 0x7710, RZ ;  /* 0x0000771000007816 */ /* 0x000fca00000000ff */
[----:B------:R-:W-:-:S05]  /*02e0*/  VIADD R0, R0, 0xffffffc1 ;  /* 0xffffffc100007836 */ /* 0x000fca0000000000 */
[----:B------:R1:W-:Y:S01]  /*02f0*/  STL.U8 [R1+0x2], R0 ;  /* 0x0000020001007387 */ /* 0x0003e20000100000 */
[----:B------:R-:W-:Y:S05]  /*0300*/  BRA `(.L_x_4) ;  /* 0x0000000000087947 */ /* 0x000fea0003800000 */
.L_x_3:
[----:B------:R-:W-:-:S05]  /*0310*/  VIADD R0, R5, 0xffffffe8 ;  /* 0xffffffe805007836 */ /* 0x000fca0000000000 */
[----:B------:R0:W-:Y:S02]  /*0320*/  STL.U8 [R1+0x2], R0 ;  /* 0x0000020001007387 */ /* 0x0001e40000100000 */
.L_x_4:
[----:B01----:R-:W-:Y:S01]  /*0330*/  IMAD.MOV.U32 R0, RZ, RZ, RZ ;  /* 0x000000ffff007224 */ /* 0x003fe200078e00ff */
[----:B------:R-:W0:Y:S06]  /*0340*/  LDCU.64 UR4, c[0x0][0x380] ;  /* 0x00007000ff0477ac */ /* 0x000e2c0008000a00 */
.L_x_6:
[----:B------:R-:W-:-:S05]  /*0350*/  IMAD.IADD R2, R1, 0x1, R0 ;  /* 0x0000000101027824 */ /* 0x000fca00078e0200 */
[----:B------:R-:W2:Y:S01]  /*0360*/  LDL.U8 R7, [R2] ;  /* 0x0000000002077983 */ /* 0x000ea20000100000 */
[C---:B------:R-:W-:Y:S01]  /*0370*/  ISETP.LT.U32.AND P2, PT, R0.reuse, 0xff, PT ;  /* 0x000000ff0000780c */ /* 0x040fe20003f41070 */
[----:B------:R-:W-:Y:S01]  /*0380*/  VIADD R4, R0, 0x1 ;  /* 0x0000000100047836 */ /* 0x000fe20000000000 */
[----:B------:R-:W-:Y:S02]  /*0390*/  PLOP3.LUT P1, PT, PT, PT, PT, 0x8, 0x80 ;  /* 0x000000000080781c */ /* 0x000fe40003f2e170 */
[----:B------:R-:W-:Y:S02]  /*03a0*/  PLOP3.LUT P0, PT, PT, PT, PT, 0x80, 0x8 ;  /* 0x000000000008781c */ /* 0x000fe40003f0f070 */
[----:B--2---:R-:W-:-:S13]  /*03b0*/  ISETP.NE.AND P3, PT, R7, RZ, PT ;  /* 0x000000ff0700720c */ /* 0x004fda0003f65270 */
[----:B------:R-:W-:Y:S05]  /*03c0*/  @!P3 BRA `(.L_x_5) ;  /* 0x000000000018b947 */ /* 0x000fea0003800000 */
[----:B0-----:R-:W-:-:S05]  /*03d0*/  IADD3 R2, P0, PT, R0, UR4, RZ ;  /* 0x0000000400027c10 */ /* 0x001fca000ff1e0ff */
[----:B------:R-:W-:-:S05]  /*03e0*/  IMAD.X R3, RZ, RZ, UR5, P0 ;  /* 0x00000005ff037e24 */ /* 0x000fca00080e06ff */
[----:B------:R-:W2:Y:S02]  /*03f0*/  LDG.E.U8 R2, desc[UR8][R2.64] ;  /* 0x0000000802027981 */ /* 0x000ea4000c1e1100 */
[----:B--2---:R-:W-:-:S04]  /*0400*/  ISETP.NE.AND P1, PT, R7, R2, PT ;  /* 0x000000020700720c */ /* 0x004fc80003f25270 */
[----:B------:R-:W-:Y:S02]  /*0410*/  ISETP.EQ.OR P0, PT, R2, RZ, !P1 ;  /* 0x000000ff0200720c */ /* 0x000fe40004f02670 */
[----:B------:R-:W-:-:S13]  /*0420*/  PLOP3.LUT P1, PT, P1, PT, PT, 0x8, 0x80 ;  /* 0x000000000080781c */ /* 0x000fda0000f2e170 */
.L_x_5:
[----:B------:R-:W-:Y:S01]  /*0430*/  IMAD.MOV.U32 R0, RZ, RZ, R4 ;  /* 0x000000ffff007224 */ /* 0x000fe200078e0004 */
[----:B------:R-:W-:Y:S06]  /*0440*/  @P1 BRA P2, `(.L_x_6) ;  /* 0xfffffffc00c01947 */ /* 0x000fec000103ffff */
[----:B0-----:R-:W-:Y:S05]  /*0450*/  @!P0 EXIT ;  /* 0x000000000000894d */ /* 0x001fea0003800000 */
[----:B------:R-:W0:Y:S02]  /*0460*/  LDC.64 R2, c[0x0][0x388] ;  /* 0x0000e200ff027b82 */ /* 0x000e240000000a00 */
[----:B0-----:R-:W-:Y:S04]  /*0470*/  STG.E.U8 desc[UR8][R2.64], R5 ;  /* 0x0000000502007986 */ /* 0x001fe8000c101108 */
[----:B------:R-:W-:Y:S01]  /*0480*/  STG.E.U8 desc[UR8][R2.64+0x4], RZ ;  /* 0x000004ff02007986 */ /* 0x000fe2000c101108 */
[----:B------:R-:W-:Y:S05]  /*0490*/  EXIT ;  /* 0x000000000000794d */ /* 0x000fea0003800000 */
.L_x_7:
[----:B------:R-:W-:-:S00]  /*04a0*/  BRA `(.L_x_7) ;  /* 0xfffffffc00fc7947 */ /* 0x000fc0000383ffff */
[----:B------:R-:W-:-:S00]  /*04b0*/  NOP ;  /* 0x0000000000007918 */ /* 0x000fc00000000000 */
        /* <DEDUP_REMOVED lines=12> */
.L_x_8:


//--------------------- .nv.shared.reserved.0     --------------------------
	.section	.nv.shared.reserved.0,"aw",@nobits
	.weak		__nv_reservedSMEM_offset_0_alias
	.size		__nv_reservedSMEM_offset_0_alias, 0, 64
	.other		__nv_reservedSMEM_offset_0_alias,@"STO_CUDA_RESERVED_SHARED STV_DEFAULT"
__nv_reservedSMEM_offset_0_alias:
	.zero		0
	.zero		64


//--------------------- .nv.constant0._Z11cudaDecryptPcS_S_S_ --------------------------
	.section	.nv.constant0._Z11cudaDecryptPcS_S_S_,"a",@progbits
	.sectionflags	@""
	.align	4
.nv.constant0._Z11cudaDecryptPcS_S_S_:
	.zero		928


//--------------------- SYMBOLS --------------------------

	.type		.nv.reservedSmem.offset0,@object
	.size		.nv.reservedSmem.offset0,0x4
